//
// Generated by NVIDIA NVVM Compiler
//
// Compiler Build ID: CL-36424714
// Cuda compilation tools, release 13.0, V13.0.88
// Based on NVVM 20.0.0
//

.version 9.0
.target sm_100
.address_size 64

	// .globl	_Z5printv
.extern .func  (.param .b32 func_retval0) vprintf
(
	.param .b64 vprintf_param_0,
	.param .b64 vprintf_param_1
)
;
.global .align 1 .b8 $str[7] = {112, 114, 105, 110, 116, 10};

.visible .entry _Z5printv()
{
	.reg .b32 	%r<3>;
	.reg .b64 	%rd<3>;

	mov.u64 	%rd1, $str;
	cvta.global.u64 	%rd2, %rd1;
	{ // callseq 0, 0
	.param .b64 param0;
	st.param.b64 	[param0], %rd2;
	.param .b64 param1;
	st.param.b64 	[param1], 0;
	.param .b32 retval0;
	call.uni (retval0), 
	vprintf, 
	(
	param0, 
	param1
	);
	ld.param.b32 	%r1, [retval0];
	} // callseq 0
	ret;

}


// ===== COMPILED SASS (sm_100) =====

	.target	sm_100

	.elftype	@"ET_EXEC"


//--------------------- .note.nv.tkinfo           --------------------------
	.section	.note.nv.tkinfo,"",@"SHT_NOTE"
	.sectionflags	@"SHF_NOTE_NV_TKINFO"
	.tkinfo
        /*0018*/ 	.word	0x00000002
        /*0030*/ 	.string	""
        /*0030*/ 	.string	"ptxas"
        /*0030*/ 	.string	"Cuda compilation tools, release 13.0, V13.0.88"
        /*0030*/ 	.string	"Build cuda_13.0.r13.0/compiler.36424714_0"
        /*0030*/ 	.string	"-arch sm_100 -m 64 "



//--------------------- .note.nv.cuinfo           --------------------------
	.section	.note.nv.cuinfo,"",@"SHT_NOTE"
	.sectionflags	@"SHF_NOTE_NV_CUINFO"
        /*0018*/ 	.short	0x0002
        /*001a*/ 	.short	0x0064
        /*001c*/ 	.short	0x0082
	.zero		2


//--------------------- .nv.info                  --------------------------
	.section	.nv.info,"",@"SHT_CUDA_INFO"
	.align	4


	//----- nvinfo : EIATTR_REGCOUNT
	.align		4
        /*0000*/ 	.byte	0x04, 0x2f
        /*0002*/ 	.short	(.L_2 - .L_1)
	.align		4
.L_1:
        /*0004*/ 	.word	index@(_Z5printv)
        /*0008*/ 	.word	0x00000018


	//----- nvinfo : EIATTR_FRAME_SIZE
	.align		4
.L_2:
        /*000c*/ 	.byte	0x04, 0x11
        /*000e*/ 	.short	(.L_4 - .L_3)
	.align		4
.L_3:
        /*0010*/ 	.word	index@(_Z5printv)
        /*0014*/ 	.word	0x00000000


	//----- nvinfo : EIATTR_MIN_STACK_SIZE
	.align		4
.L_4:
        /*0018*/ 	.byte	0x04, 0x12
        /*001a*/ 	.short	(.L_6 - .L_5)
	.align		4
.L_5:
        /*001c*/ 	.word	index@(_Z5printv)
        /*0020*/ 	.word	0x00000000
.L_6:


//--------------------- .nv.compat                --------------------------
	.section	.nv.compat,"",@"SHT_CUDA_COMPAT_INFO"
	.align	4
        /*0000*/ 	.byte	0x02, 0x09, 0x00, 0x00, 0x02, 0x02, 0x01, 0x00, 0x02, 0x05, 0x05, 0x00, 0x03, 0x07, 0x01, 0x01
        /*0010*/ 	.byte	0x02, 0x03, 0x00, 0x00, 0x02, 0x06, 0x01, 0x00, 0x04, 0x0b, 0x08, 0x00, 0x09, 0x00, 0x00, 0x00
        /*0020*/ 	.byte	0x00, 0x00, 0x00, 0x00


//--------------------- .nv.info._Z5printv        --------------------------
	.section	.nv.info._Z5printv,"",@"SHT_CUDA_INFO"
	.sectionflags	@""
	.align	4


	//----- nvinfo : EIATTR_CUDA_API_VERSION
	.align		4
        /*0000*/ 	.byte	0x04, 0x37
        /*0002*/ 	.short	(.L_8 - .L_7)
.L_7:
        /*0004*/ 	.word	0x00000082


	//----- nvinfo : EIATTR_SPARSE_MMA_MASK
	.align		4
.L_8:
        /*0008*/ 	.byte	0x03, 0x50
        /*000a*/ 	.short	0x0000


	//----- nvinfo : EIATTR_MAXREG_COUNT
	.align		4
        /*000c*/ 	.byte	0x03, 0x1b
        /*000e*/ 	.short	0x00ff


	//----- nvinfo : EIATTR_EXTERNS
	.align		4
        /*0010*/ 	.byte	0x04, 0x0f
        /*0012*/ 	.short	(.L_10 - .L_9)


	//   ....[0]....
	.align		4
.L_9:
        /*0014*/ 	.word	index@(vprintf)


	//----- nvinfo : EIATTR_MERCURY_ISA_VERSION
	.align		4
.L_10:
        /*0018*/ 	.byte	0x03, 0x5f
        /*001a*/ 	.short	0x0101


	//----- nvinfo : EIATTR_VRC_CTA_INIT_COUNT
	.align		4
        /*001c*/ 	.byte	0x02, 0x4a
	.zero		1
	.zero		1


	//----- nvinfo : EIATTR_SYSCALL_OFFSETS
	.align		4
        /*0020*/ 	.byte	0x04, 0x46
        /*0022*/ 	.short	(.L_12 - .L_11)


	//   ....[0]....
.L_11:
        /*0024*/ 	.word	0x00000080


	//----- nvinfo : EIATTR_EXIT_INSTR_OFFSETS
	.align		4
.L_12:
        /*0028*/ 	.byte	0x04, 0x1c
        /*002a*/ 	.short	(.L_14 - .L_13)


	//   ....[0]....
.L_13:
        /*002c*/ 	.word	0x00000090


	//----- nvinfo : EIATTR_SW_WAR
	.align		4
.L_14:
        /*0030*/ 	.byte	0x04, 0x36
        /*0032*/ 	.short	(.L_16 - .L_15)
.L_15:
        /*0034*/ 	.word	0x00000008
.L_16:


//--------------------- .nv.callgraph             --------------------------
	.section	.nv.callgraph,"",@"SHT_CUDA_CALLGRAPH"
	.align	4
	.sectionentsize	8
	.align		4
        /*0000*/ 	.word	0x00000000
	.align		4
        /*0004*/ 	.word	0xffffffff
	.align		4
        /*0008*/ 	.word	index@(_Z5printv)
	.align		4
        /*000c*/ 	.word	index@(vprintf)
	.align		4
        /*0010*/ 	.word	0x00000000
	.align		4
        /*0014*/ 	.word	0xfffffffe
	.align		4
        /*0018*/ 	.word	0x00000000
	.align		4
        /*001c*/ 	.word	0xfffffffd
	.align		4
        /*0020*/ 	.word	0x00000000
	.align		4
        /*0024*/ 	.word	0xfffffffc


//--------------------- .nv.constant4             --------------------------
	.section	.nv.constant4,"a",@progbits
	.align	8
	.align		8
.nv.constant4:
        /*0000*/ 	.dword	vprintf
	.align		8
        /*0008*/ 	.dword	$str


//--------------------- .text._Z5printv           --------------------------
	.section	.text._Z5printv,"ax",@progbits
	.align	128
        .global         _Z5printv
        .type           _Z5printv,@function
        .size           _Z5printv,(.L_x_2 - _Z5printv)
        .other          _Z5printv,@"STO_CUDA_ENTRY STV_DEFAULT"
_Z5printv:
.text._Z5printv:
[----:B------:R-:W0:Y:S01]  /*0000*/  LDC R1, c[0x0][0x37c] ;  /* 0x0000df00ff017b82 */ /* 0x000e220000000800 */
[----:B------:R-:W-:Y:S01]  /*0010*/  MOV R0, 0x0 ;  /* 0x0000000000007802 */ /* 0x000fe20000000f00 */
[----:B------:R-:W1:Y:S01]  /*0020*/  LDCU.64 UR4, c[0x4][0x8] ;  /* 0x01000100ff0477ac */ /* 0x000e620008000a00 */
[----:B------:R-:W-:-:S05]  /*0030*/  CS2R R6, SRZ ;  /* 0x0000000000067805 */ /* 0x000fca000001ff00 */
[----:B------:R2:W3:Y:S01]  /*0040*/  LDC.64 R2, c[0x4][R0] ;  /* 0x0100000000027b82 */ /* 0x0004e20000000a00 */
[----:B-1----:R-:W-:Y:S02]  /*0050*/  IMAD.U32 R4, RZ, RZ, UR4 ;  /* 0x00000004ff047e24 */ /* 0x002fe4000f8e00ff */
[----:B--2---:R-:W-:-:S07]  /*0060*/  IMAD.U32 R5, RZ, RZ, UR5 ;  /* 0x00000005ff057e24 */ /* 0x004fce000f8e00ff */
[----:B------:R-:W-:-:S07]  /*0070*/  LEPC R20, `(.L_x_0) ;  /* 0x000000001014794e */ /* 0x000fce0000000000 */
[----:B0--3--:R-:W-:Y:S05]  /*0080*/  CALL.ABS.NOINC R2 ;  /* 0x0000000002007343 */ /* 0x009fea0003c00000 */
.L_x_0:
[----:B------:R-:W-:Y:S05]  /*0090*/  EXIT ;  /* 0x000000000000794d */ /* 0x000fea0003800000 */
.L_x_1:
[----:B------:R-:W-:-:S00]  /*00a0*/  BRA `(.L_x_1) ;  /* 0xfffffffc00fc7947 */ /* 0x000fc0000383ffff */
[----:B------:R-:W-:-:S00]  /*00b0*/  NOP ;  /* 0x0000000000007918 */ /* 0x000fc00000000000 */
        /* <DEDUP_REMOVED lines=12> */
.L_x_2:


//--------------------- .nv.global.init           --------------------------
	.section	.nv.global.init,"aw",@progbits
.nv.global.init:
	.type		$str,@object
	.size		$str,(.L_0 - $str)
$str:
        /*0000*/ 	.byte	0x70, 0x72, 0x69, 0x6e, 0x74, 0x0a, 0x00
.L_0:


//--------------------- .nv.shared.reserved.0     --------------------------
	.section	.nv.shared.reserved.0,"aw",@nobits
	.weak		__nv_reservedSMEM_offset_0_alias
	.size		__nv_reservedSMEM_offset_0_alias, 0, 64
	.other		__nv_reservedSMEM_offset_0_alias,@"STO_CUDA_RESERVED_SHARED STV_DEFAULT"
__nv_reservedSMEM_offset_0_alias:
	.zero		0
	.zero		64


//--------------------- .nv.constant0._Z5printv   --------------------------
	.section	.nv.constant0._Z5printv,"a",@progbits
	.sectionflags	@""
	.align	4
.nv.constant0._Z5printv:
	.zero		896


//--------------------- SYMBOLS --------------------------

	.type		.nv.reservedSmem.offset0,@object
	.size		.nv.reservedSmem.offset0,0x4
	.type		vprintf,@function
